//
// Generated by NVIDIA NVVM Compiler
//
// Compiler Build ID: CL-36424714
// Cuda compilation tools, release 13.0, V13.0.88
// Based on NVVM 20.0.0
//

.version 9.0
.target sm_100
.address_size 64

	// .globl	_Z7computed
.extern .func  (.param .b32 func_retval0) vprintf
(
	.param .b64 vprintf_param_0,
	.param .b64 vprintf_param_1
)
;
.global .align 1 .b8 $str[7] = {121, 58, 32, 37, 102, 10};

.visible .entry _Z7computed(
	.param .f64 _Z7computed_param_0
)
{
	.local .align 8 .b8 	__local_depot0[8];
	.reg .b64 	%SP;
	.reg .b64 	%SPL;
	.reg .pred 	%p<2>;
	.reg .b32 	%r<8>;
	.reg .b64 	%rd<5>;
	.reg .b64 	%fd<4>;

	mov.u64 	%SPL, __local_depot0;
	cvta.local.u64 	%SP, %SPL;
	ld.param.f64 	%fd2, [_Z7computed_param_0];
	fma.rn.f64 	%fd3, %fd2, %fd2, 0d4000000000000000;
	add.f64 	%fd1, %fd2, %fd3;
	mov.u32 	%r1, %ctaid.x;
	mov.u32 	%r2, %ntid.x;
	mul.lo.s32 	%r3, %r1, %r2;
	mov.u32 	%r4, %tid.x;
	neg.s32 	%r5, %r4;
	setp.ne.s32 	%p1, %r3, %r5;
	@%p1 bra 	$L__BB0_2;
	add.u64 	%rd1, %SP, 0;
	add.u64 	%rd2, %SPL, 0;
	st.local.f64 	[%rd2], %fd1;
	mov.u64 	%rd3, $str;
	cvta.global.u64 	%rd4, %rd3;
	{ // callseq 0, 0
	.param .b64 param0;
	st.param.b64 	[param0], %rd4;
	.param .b64 param1;
	st.param.b64 	[param1], %rd1;
	.param .b32 retval0;
	call.uni (retval0), 
	vprintf, 
	(
	param0, 
	param1
	);
	ld.param.b32 	%r6, [retval0];
	} // callseq 0
$L__BB0_2:
	ret;

}


// ===== COMPILED SASS (sm_100) =====

	.target	sm_100

	.elftype	@"ET_EXEC"


//--------------------- .note.nv.tkinfo           --------------------------
	.section	.note.nv.tkinfo,"",@"SHT_NOTE"
	.sectionflags	@"SHF_NOTE_NV_TKINFO"
	.tkinfo
        /*0018*/ 	.word	0x00000002
        /*0030*/ 	.string	""
        /*0030*/ 	.string	"ptxas"
        /*0030*/ 	.string	"Cuda compilation tools, release 13.0, V13.0.88"
        /*0030*/ 	.string	"Build cuda_13.0.r13.0/compiler.36424714_0"
        /*0030*/ 	.string	"-arch sm_100 -m 64 "



//--------------------- .note.nv.cuinfo           --------------------------
	.section	.note.nv.cuinfo,"",@"SHT_NOTE"
	.sectionflags	@"SHF_NOTE_NV_CUINFO"
        /*0018*/ 	.short	0x0002
        /*001a*/ 	.short	0x0064
        /*001c*/ 	.short	0x0082
	.zero		2


//--------------------- .nv.info                  --------------------------
	.section	.nv.info,"",@"SHT_CUDA_INFO"
	.align	4


	//----- nvinfo : EIATTR_REGCOUNT
	.align		4
        /*0000*/ 	.byte	0x04, 0x2f
        /*0002*/ 	.short	(.L_2 - .L_1)
	.align		4
.L_1:
        /*0004*/ 	.word	index@(_Z7computed)
        /*0008*/ 	.word	0x00000018


	//----- nvinfo : EIATTR_FRAME_SIZE
	.align		4
.L_2:
        /*000c*/ 	.byte	0x04, 0x11
        /*000e*/ 	.short	(.L_4 - .L_3)
	.align		4
.L_3:
        /*0010*/ 	.word	index@(_Z7computed)
        /*0014*/ 	.word	0x00000008


	//----- nvinfo : EIATTR_MIN_STACK_SIZE
	.align		4
.L_4:
        /*0018*/ 	.byte	0x04, 0x12
        /*001a*/ 	.short	(.L_6 - .L_5)
	.align		4
.L_5:
        /*001c*/ 	.word	index@(_Z7computed)
        /*0020*/ 	.word	0x00000008
.L_6:


//--------------------- .nv.compat                --------------------------
	.section	.nv.compat,"",@"SHT_CUDA_COMPAT_INFO"
	.align	4
        /*0000*/ 	.byte	0x02, 0x09, 0x00, 0x00, 0x02, 0x02, 0x01, 0x00, 0x02, 0x05, 0x05, 0x00, 0x03, 0x07, 0x01, 0x01
        /*0010*/ 	.byte	0x02, 0x03, 0x00, 0x00, 0x02, 0x06, 0x01, 0x00, 0x04, 0x0b, 0x08, 0x00, 0x01, 0x00, 0x00, 0x00
        /*0020*/ 	.byte	0x00, 0x00, 0x00, 0x00


//--------------------- .nv.info._Z7computed      --------------------------
	.section	.nv.info._Z7computed,"",@"SHT_CUDA_INFO"
	.sectionflags	@""
	.align	4


	//----- nvinfo : EIATTR_CUDA_API_VERSION
	.align		4
        /*0000*/ 	.byte	0x04, 0x37
        /*0002*/ 	.short	(.L_8 - .L_7)
.L_7:
        /*0004*/ 	.word	0x00000082


	//----- nvinfo : EIATTR_KPARAM_INFO
	.align		4
.L_8:
        /*0008*/ 	.byte	0x04, 0x17
        /*000a*/ 	.short	(.L_10 - .L_9)
.L_9:
        /*000c*/ 	.word	0x00000000
        /*0010*/ 	.short	0x0000
        /*0012*/ 	.short	0x0000
        /*0014*/ 	.byte	0x00, 0xf0, 0x21, 0x00


	//----- nvinfo : EIATTR_SPARSE_MMA_MASK
	.align		4
.L_10:
        /*0018*/ 	.byte	0x03, 0x50
        /*001a*/ 	.short	0x0000


	//----- nvinfo : EIATTR_MAXREG_COUNT
	.align		4
        /*001c*/ 	.byte	0x03, 0x1b
        /*001e*/ 	.short	0x00ff


	//----- nvinfo : EIATTR_EXTERNS
	.align		4
        /*0020*/ 	.byte	0x04, 0x0f
        /*0022*/ 	.short	(.L_12 - .L_11)


	//   ....[0]....
	.align		4
.L_11:
        /*0024*/ 	.word	index@(vprintf)


	//----- nvinfo : EIATTR_MERCURY_ISA_VERSION
	.align		4
.L_12:
        /*0028*/ 	.byte	0x03, 0x5f
        /*002a*/ 	.short	0x0101


	//----- nvinfo : EIATTR_VRC_CTA_INIT_COUNT
	.align		4
        /*002c*/ 	.byte	0x02, 0x4a
	.zero		1
	.zero		1


	//----- nvinfo : EIATTR_SYSCALL_OFFSETS
	.align		4
        /*0030*/ 	.byte	0x04, 0x46
        /*0032*/ 	.short	(.L_14 - .L_13)


	//   ....[0]....
.L_13:
        /*0034*/ 	.word	0x00000170


	//----- nvinfo : EIATTR_EXIT_INSTR_OFFSETS
	.align		4
.L_14:
        /*0038*/ 	.byte	0x04, 0x1c
        /*003a*/ 	.short	(.L_16 - .L_15)


	//   ....[0]....
.L_15:
        /*003c*/ 	.word	0x000000f0


	//   ....[1]....
        /*0040*/ 	.word	0x00000180


	//----- nvinfo : EIATTR_CRS_STACK_SIZE
	.align		4
.L_16:
        /*0044*/ 	.byte	0x04, 0x1e
        /*0046*/ 	.short	(.L_18 - .L_17)
.L_17:
        /*0048*/ 	.word	0x00000000


	//----- nvinfo : EIATTR_CBANK_PARAM_SIZE
	.align		4
.L_18:
        /*004c*/ 	.byte	0x03, 0x19
        /*004e*/ 	.short	0x0008


	//----- nvinfo : EIATTR_PARAM_CBANK
	.align		4
        /*0050*/ 	.byte	0x04, 0x0a
        /*0052*/ 	.short	(.L_20 - .L_19)
	.align		4
.L_19:
        /*0054*/ 	.word	index@(.nv.constant0._Z7computed)
        /*0058*/ 	.short	0x0380
        /*005a*/ 	.short	0x0008


	//----- nvinfo : EIATTR_SW_WAR
	.align		4
.L_20:
        /*005c*/ 	.byte	0x04, 0x36
        /*005e*/ 	.short	(.L_22 - .L_21)
.L_21:
        /*0060*/ 	.word	0x00000008
.L_22:


//--------------------- .nv.callgraph             --------------------------
	.section	.nv.callgraph,"",@"SHT_CUDA_CALLGRAPH"
	.align	4
	.sectionentsize	8
	.align		4
        /*0000*/ 	.word	0x00000000
	.align		4
        /*0004*/ 	.word	0xffffffff
	.align		4
        /*0008*/ 	.word	index@(_Z7computed)
	.align		4
        /*000c*/ 	.word	index@(vprintf)
	.align		4
        /*0010*/ 	.word	0x00000000
	.align		4
        /*0014*/ 	.word	0xfffffffe
	.align		4
        /*0018*/ 	.word	0x00000000
	.align		4
        /*001c*/ 	.word	0xfffffffd
	.align		4
        /*0020*/ 	.word	0x00000000
	.align		4
        /*0024*/ 	.word	0xfffffffc


//--------------------- .nv.constant4             --------------------------
	.section	.nv.constant4,"a",@progbits
	.align	8
	.align		8
.nv.constant4:
        /*0000*/ 	.dword	vprintf
	.align		8
        /*0008*/ 	.dword	$str


//--------------------- .text._Z7computed         --------------------------
	.section	.text._Z7computed,"ax",@progbits
	.align	128
        .global         _Z7computed
        .type           _Z7computed,@function
        .size           _Z7computed,(.L_x_2 - _Z7computed)
        .other          _Z7computed,@"STO_CUDA_ENTRY STV_DEFAULT"
_Z7computed:
.text._Z7computed:
[----:B------:R-:W0:Y:S01]  /*0000*/  LDC R1, c[0x0][0x37c] ;  /* 0x0000df00ff017b82 */ /* 0x000e220000000800 */
[----:B------:R-:W1:Y:S07]  /*0010*/  S2R R0, SR_TID.X ;  /* 0x0000000000007919 */ /* 0x000e6e0000002100 */
[----:B------:R-:W2:Y:S01]  /*0020*/  S2UR UR4, SR_CTAID.X ;  /* 0x00000000000479c3 */ /* 0x000ea20000002500 */
[----:B------:R-:W3:Y:S01]  /*0030*/  LDCU UR7, c[0x0][0x2fc] ;  /* 0x00005f80ff0777ac */ /* 0x000ee20008000800 */
[----:B0-----:R-:W-:Y:S01]  /*0040*/  VIADD R1, R1, 0xfffffff8 ;  /* 0xfffffff801017836 */ /* 0x001fe20000000000 */
[----:B------:R-:W2:Y:S05]  /*0050*/  LDCU UR5, c[0x0][0x360] ;  /* 0x00006c00ff0577ac */ /* 0x000eaa0008000800 */
[----:B------:R-:W0:Y:S01]  /*0060*/  LDC.64 R4, c[0x0][0x380] ;  /* 0x0000e000ff047b82 */ /* 0x000e220000000a00 */
[----:B------:R-:W4:Y:S01]  /*0070*/  LDCU UR6, c[0x0][0x2f8] ;  /* 0x00005f00ff0677ac */ /* 0x000f220008000800 */
[----:B--2---:R-:W-:Y:S01]  /*0080*/  UIMAD UR4, UR4, UR5, URZ ;  /* 0x00000005040472a4 */ /* 0x004fe2000f8e02ff */
[----:B----4-:R-:W-:Y:S01]  /*0090*/  IADD3 R6, P1, PT, R1, UR6, RZ ;  /* 0x0000000601067c10 */ /* 0x010fe2000ff3e0ff */
[----:B-1----:R-:W-:Y:S01]  /*00a0*/  IMAD.MOV R0, RZ, RZ, -R0 ;  /* 0x000000ffff007224 */ /* 0x002fe200078e0a00 */
[----:B0-----:R-:W-:-:S02]  /*00b0*/  DFMA R2, R4, R4, 2 ;  /* 0x400000000402742b */ /* 0x001fc40000000004 */
[----:B---3--:R-:W-:Y:S02]  /*00c0*/  IADD3.X R7, PT, PT, RZ, UR7, RZ, P1, !PT ;  /* 0x00000007ff077c10 */ /* 0x008fe40008ffe4ff */
[----:B------:R-:W-:-:S04]  /*00d0*/  ISETP.NE.AND P0, PT, R0, UR4, PT ;  /* 0x0000000400007c0c */ /* 0x000fc8000bf05270 */
[----:B------:R-:W-:-:S09]  /*00e0*/  DADD R2, R2, R4 ;  /* 0x0000000002027229 */ /* 0x000fd20000000004 */
[----:B------:R-:W-:Y:S05]  /*00f0*/  @P0 EXIT ;  /* 0x000000000000094d */ /* 0x000fea0003800000 */
[----:B------:R-:W-:Y:S01]  /*0100*/  MOV R0, 0x0 ;  /* 0x0000000000007802 */ /* 0x000fe20000000f00 */
[----:B------:R0:W-:Y:S01]  /*0110*/  STL.64 [R1], R2 ;  /* 0x0000000201007387 */ /* 0x0001e20000100a00 */
[----:B------:R-:W1:Y:S02]  /*0120*/  LDCU.64 UR4, c[0x4][0x8] ;  /* 0x01000100ff0477ac */ /* 0x000e640008000a00 */
[----:B------:R0:W2:Y:S01]  /*0130*/  LDC.64 R8, c[0x4][R0] ;  /* 0x0100000000087b82 */ /* 0x0000a20000000a00 */
[----:B-1----:R-:W-:Y:S01]  /*0140*/  IMAD.U32 R4, RZ, RZ, UR4 ;  /* 0x00000004ff047e24 */ /* 0x002fe2000f8e00ff */
[----:B0-----:R-:W-:-:S07]  /*0150*/  MOV R5, UR5 ;  /* 0x0000000500057c02 */ /* 0x001fce0008000f00 */
[----:B------:R-:W-:-:S07]  /*0160*/  LEPC R20, `(.L_x_0) ;  /* 0x000000001014794e */ /* 0x000fce0000000000 */
[----:B--2---:R-:W-:Y:S05]  /*0170*/  CALL.ABS.NOINC R8 ;  /* 0x0000000008007343 */ /* 0x004fea0003c00000 */
.L_x_0:
[----:B------:R-:W-:Y:S05]  /*0180*/  EXIT ;  /* 0x000000000000794d */ /* 0x000fea0003800000 */
.L_x_1:
[----:B------:R-:W-:-:S00]  /*0190*/  BRA `(.L_x_1) ;  /* 0xfffffffc00fc7947 */ /* 0x000fc0000383ffff */
[----:B------:R-:W-:-:S00]  /*01a0*/  NOP ;  /* 0x0000000000007918 */ /* 0x000fc00000000000 */
        /* <DEDUP_REMOVED lines=13> */
.L_x_2:


//--------------------- .nv.global.init           --------------------------
	.section	.nv.global.init,"aw",@progbits
.nv.global.init:
	.type		$str,@object
	.size		$str,(.L_0 - $str)
$str:
        /*0000*/ 	.byte	0x79, 0x3a, 0x20, 0x25, 0x66, 0x0a, 0x00
.L_0:


//--------------------- .nv.shared.reserved.0     --------------------------
	.section	.nv.shared.reserved.0,"aw",@nobits
	.weak		__nv_reservedSMEM_offset_0_alias
	.size		__nv_reservedSMEM_offset_0_alias, 0, 64
	.other		__nv_reservedSMEM_offset_0_alias,@"STO_CUDA_RESERVED_SHARED STV_DEFAULT"
__nv_reservedSMEM_offset_0_alias:
	.zero		0
	.zero		64


//--------------------- .nv.constant0._Z7computed --------------------------
	.section	.nv.constant0._Z7computed,"a",@progbits
	.sectionflags	@""
	.align	4
.nv.constant0._Z7computed:
	.zero		904


//--------------------- SYMBOLS --------------------------

	.type		.nv.reservedSmem.offset0,@object
	.size		.nv.reservedSmem.offset0,0x4
	.type		vprintf,@function
